def gluon_mma(
    a_ptr,
    b_ptr,
    c_ptr,
    M: gl.constexpr,
    N: gl.constexpr,
    K: gl.constexpr,
    BLK_A: gl.constexpr,
    BLK_B: gl.constexpr,
    SHARED_A: gl.constexpr,
    SHARED_B: gl.constexpr,
    ACC_LAYOUT: gl.constexpr,
    TMEM_LAYOUT: gl.constexpr,
    USE_TCGEN05: gl.constexpr,
    IS_ASYNC: gl.constexpr,
):
    offs_m = gl.arange(0, M, layout=gl.SliceLayout(1, BLK_A))
    offs_ka = gl.arange(0, K, layout=gl.SliceLayout(0, BLK_A))
    offs_kb = gl.arange(0, K, layout=gl.SliceLayout(1, BLK_B))
    offs_n = gl.arange(0, N, layout=gl.SliceLayout(0, BLK_B))
    a = gl.load(a_ptr + offs_m[:, None] * K + offs_ka[None, :])
    b = gl.load(b_ptr + offs_kb[:, None] * N + offs_n[None, :])
    a_smem = gl.allocate_shared_memory(a.dtype, [M, K], SHARED_A, a)
    b_smem = gl.allocate_shared_memory(b.dtype, [K, N], SHARED_B, b)

    if USE_TCGEN05:
        fence_async_shared()
        bar = gl.allocate_shared_memory(gl.int64, [1], mbarrier.MBarrierLayout())
        mbarrier.init(bar, count=1)
        acc_tmem = allocate_tensor_memory(gl.float32, [M, N], TMEM_LAYOUT)
        tcgen05_mma(a_smem, b_smem, acc_tmem, use_acc=False)
        tcgen05_commit(bar)
        mbarrier.wait(bar, phase=0)
        mbarrier.invalidate(bar)
        acc = acc_tmem.load(ACC_LAYOUT)
    else:
        acc = gl.zeros([M, N], dtype=gl.float32, layout=ACC_LAYOUT)
        acc = hopper.warpgroup_mma(a_smem, b_smem, acc, is_async=IS_ASYNC)
        if IS_ASYNC:
            acc = hopper.warpgroup_mma_wait(num_outstanding=0, deps=[acc])

    out_layout: gl.constexpr = gl.BlockedLayout(
        [1, 1], [1, 32], [gl.num_warps(), 1], [1, 0]
    )
    acc = gl.convert_layout(acc, out_layout)
    offs_cm = gl.arange(0, M, layout=gl.SliceLayout(1, out_layout))
    offs_cn = gl.arange(0, N, layout=gl.SliceLayout(0, out_layout))
    gl.store(c_ptr + offs_cm[:, None] * N + offs_cn[None, :], acc)

# config = {"BLOCK_K": 64, "BLOCK_M": 256, "BLOCK_N": 64, "arch": "sm_90", "dtype": "fp16", "is_async": 0, "num_warps": 8}
# arch = sm_90


// ===== COMPILED SASS (sm_90a) =====

	.target	sm_90a

	.elftype	@"ET_EXEC"


//--------------------- .note.nv.tkinfo           --------------------------
	.section	.note.nv.tkinfo,"",@"SHT_NOTE"
	.sectionflags	@"SHF_NOTE_NV_TKINFO"
	.tkinfo
        /*0018*/ 	.word	0x00000002
        /*0030*/ 	.string	""
        /*0030*/ 	.string	"ptxas"
        /*0030*/ 	.string	"Cuda compilation tools, release 13.0, V13.0.88"
        /*0030*/ 	.string	"Build cuda_13.0.r13.0/compiler.36424714_0"
        /*0030*/ 	.string	"-v  -suppress-debug-info  -lineinfo  -arch sm_90a "



//--------------------- .note.nv.cuinfo           --------------------------
	.section	.note.nv.cuinfo,"",@"SHT_NOTE"
	.sectionflags	@"SHF_NOTE_NV_CUINFO"
        /*0018*/ 	.short	0x0002
        /*001a*/ 	.short	0x005a
        /*001c*/ 	.short	0x0082
	.zero		2


//--------------------- .nv.info                  --------------------------
	.section	.nv.info,"",@"SHT_CUDA_INFO"
	.align	4


	//----- nvinfo : EIATTR_REGCOUNT
	.align		4
        /*0000*/ 	.byte	0x04, 0x2f
        /*0002*/ 	.short	(.L_1 - .L_0)
	.align		4
.L_0:
        /*0004*/ 	.word	index@(gluon_mma)
        /*0008*/ 	.word	0x00000060


	//----- nvinfo : EIATTR_FRAME_SIZE
	.align		4
.L_1:
        /*000c*/ 	.byte	0x04, 0x11
        /*000e*/ 	.short	(.L_3 - .L_2)
	.align		4
.L_2:
        /*0010*/ 	.word	index@(gluon_mma)
        /*0014*/ 	.word	0x00000000


	//----- nvinfo : EIATTR_MIN_STACK_SIZE
	.align		4
.L_3:
        /*0018*/ 	.byte	0x04, 0x12
        /*001a*/ 	.short	(.L_5 - .L_4)
	.align		4
.L_4:
        /*001c*/ 	.word	index@(gluon_mma)
        /*0020*/ 	.word	0x00000000
.L_5:


//--------------------- .nv.compat                --------------------------
	.section	.nv.compat,"",@"SHT_CUDA_COMPAT_INFO"
	.align	4
        /*0000*/ 	.byte	0x02, 0x09, 0x01, 0x00, 0x02, 0x02, 0x04, 0x00, 0x02, 0x05, 0x05, 0x00, 0x03, 0x07, 0x01, 0x01
        /*0010*/ 	.byte	0x02, 0x03, 0x00, 0x00, 0x02, 0x06, 0x01, 0x00, 0x04, 0x0b, 0x08, 0x00, 0x00, 0x00, 0x00, 0x00
        /*0020*/ 	.byte	0x00, 0x00, 0x00, 0x00


//--------------------- .nv.info.gluon_mma        --------------------------
	.section	.nv.info.gluon_mma,"",@"SHT_CUDA_INFO"
	.sectionflags	@""
	.align	4


	//----- nvinfo : EIATTR_CUDA_API_VERSION
	.align		4
        /*0000*/ 	.byte	0x04, 0x37
        /*0002*/ 	.short	(.L_7 - .L_6)
.L_6:
        /*0004*/ 	.word	0x00000082


	//----- nvinfo : EIATTR_KPARAM_INFO
	.align		4
.L_7:
        /*0008*/ 	.byte	0x04, 0x17
        /*000a*/ 	.short	(.L_9 - .L_8)
.L_8:
        /*000c*/ 	.word	0x00000000
        /*0010*/ 	.short	0x0004
        /*0012*/ 	.short	0x0020
        /*0014*/ 	.byte	0x00, 0xf4, 0x21, 0x00


	//----- nvinfo : EIATTR_KPARAM_INFO
	.align		4
.L_9:
        /*0018*/ 	.byte	0x04, 0x17
        /*001a*/ 	.short	(.L_11 - .L_10)
.L_10:
        /*001c*/ 	.word	0x00000000
        /*0020*/ 	.short	0x0003
        /*0022*/ 	.short	0x0018
        /*0024*/ 	.byte	0x00, 0xf4, 0x21, 0x00


	//----- nvinfo : EIATTR_KPARAM_INFO
	.align		4
.L_11:
        /*0028*/ 	.byte	0x04, 0x17
        /*002a*/ 	.short	(.L_13 - .L_12)
.L_12:
        /*002c*/ 	.word	0x00000000
        /*0030*/ 	.short	0x0002
        /*0032*/ 	.short	0x0010
        /*0034*/ 	.byte	0x00, 0xf4, 0x21, 0x00


	//----- nvinfo : EIATTR_KPARAM_INFO
	.align		4
.L_13:
        /*0038*/ 	.byte	0x04, 0x17
        /*003a*/ 	.short	(.L_15 - .L_14)
.L_14:
        /*003c*/ 	.word	0x00000000
        /*0040*/ 	.short	0x0001
        /*0042*/ 	.short	0x0008
        /*0044*/ 	.byte	0x00, 0xf4, 0x21, 0x00


	//----- nvinfo : EIATTR_KPARAM_INFO
	.align		4
.L_15:
        /*0048*/ 	.byte	0x04, 0x17
        /*004a*/ 	.short	(.L_17 - .L_16)
.L_16:
        /*004c*/ 	.word	0x00000000
        /*0050*/ 	.short	0x0000
        /*0052*/ 	.short	0x0000
        /*0054*/ 	.byte	0x00, 0xf4, 0x21, 0x00


	//----- nvinfo : EIATTR_SPARSE_MMA_MASK
	.align		4
.L_17:
        /*0058*/ 	.byte	0x03, 0x50
        /*005a*/ 	.short	0x0000


	//----- nvinfo : EIATTR_MAXREG_COUNT
	.align		4
        /*005c*/ 	.byte	0x03, 0x1b
        /*005e*/ 	.short	0x00ff


	//----- nvinfo : EIATTR_NUM_BARRIERS
	.align		4
        /*0060*/ 	.byte	0x02, 0x4c
        /*0062*/ 	.byte	0x01
	.zero		1


	//----- nvinfo : EIATTR_MERCURY_ISA_VERSION
	.align		4
        /*0064*/ 	.byte	0x03, 0x5f
        /*0066*/ 	.short	0x0101


	//----- nvinfo : EIATTR_EXIT_INSTR_OFFSETS
	.align		4
        /*0068*/ 	.byte	0x04, 0x1c
        /*006a*/ 	.short	(.L_19 - .L_18)


	//   ....[0]....
.L_18:
        /*006c*/ 	.word	0x00001a20


	//----- nvinfo : EIATTR_REQNTID
	.align		4
.L_19:
        /*0070*/ 	.byte	0x04, 0x10
        /*0072*/ 	.short	(.L_21 - .L_20)
.L_20:
        /*0074*/ 	.word	0x00000100
        /*0078*/ 	.word	0x00000001
        /*007c*/ 	.word	0x00000001


	//----- nvinfo : EIATTR_CBANK_PARAM_SIZE
	.align		4
.L_21:
        /*0080*/ 	.byte	0x03, 0x19
        /*0082*/ 	.short	0x0028


	//----- nvinfo : EIATTR_PARAM_CBANK
	.align		4
        /*0084*/ 	.byte	0x04, 0x0a
        /*0086*/ 	.short	(.L_23 - .L_22)
	.align		4
.L_22:
        /*0088*/ 	.word	index@(.nv.constant0.gluon_mma)
        /*008c*/ 	.short	0x0210
        /*008e*/ 	.short	0x0028


	//----- nvinfo : EIATTR_SW_WAR
	.align		4
.L_23:
        /*0090*/ 	.byte	0x04, 0x36
        /*0092*/ 	.short	(.L_25 - .L_24)
.L_24:
        /*0094*/ 	.word	0x00000008
.L_25:


//--------------------- .nv.callgraph             --------------------------
	.section	.nv.callgraph,"",@"SHT_CUDA_CALLGRAPH"
	.align	4
	.sectionentsize	8
	.align		4
        /*0000*/ 	.word	0x00000000
	.align		4
        /*0004*/ 	.word	0xffffffff
	.align		4
        /*0008*/ 	.word	0x00000000
	.align		4
        /*000c*/ 	.word	0xfffffffe
	.align		4
        /*0010*/ 	.word	0x00000000
	.align		4
        /*0014*/ 	.word	0xfffffffd
	.align		4
        /*0018*/ 	.word	0x00000000
	.align		4
        /*001c*/ 	.word	0xfffffffc


//--------------------- .text.gluon_mma           --------------------------
	.section	.text.gluon_mma,"ax",@progbits
	.align	128
        .global         gluon_mma
        .type           gluon_mma,@function
        .size           gluon_mma,(.L_x_1 - gluon_mma)
        .other          gluon_mma,@"STO_CUDA_ENTRY STV_DEFAULT"
gluon_mma:
.text.gluon_mma:
[----:B------:R-:W-:Y:S01]  /*0000*/  LDC R1, c[0x0][0x28] ;  /* 0x00000a00ff017b82 */ /* 0x000fe20000000800 */
[----:B------:R-:W0:Y:S07]  /*0010*/  S2R R3, SR_TID.X ;  /* 0x0000000000037919 */ /* 0x000e2e0000002100 */
[----:B------:R-:W1:Y:S01]  /*0020*/  LDC.64 R4, c[0x0][0x210] ;  /* 0x00008400ff047b82 */ /* 0x000e620000000a00 */
[----:B------:R-:W-:Y:S01]  /*0030*/  ULDC.64 UR14, c[0x0][0x208] ;  /* 0x00008200000e7ab9 */ /* 0x000fe20000000a00 */
[----:B------:R-:W-:-:S06]  /*0040*/  ULDC.64 UR4, c[0x0][0x210] ;  /* 0x0000840000047ab9 */ /* 0x000fcc0000000a00 */
[----:B------:R-:W2:Y:S08]  /*0050*/  S2UR UR12, SR_CgaCtaId ;  /* 0x00000000000c79c3 */ /* 0x000eb00000008800 */
[----:B------:R-:W3:Y:S01]  /*0060*/  LDC.64 R6, c[0x0][0x218] ;  /* 0x00008600ff067b82 */ /* 0x000ee20000000a00 */
[C---:B0-----:R-:W-:Y:S02]  /*0070*/  LOP3.LUT R89, R3.reuse, 0xe0, RZ, 0xc0, !PT ;  /* 0x000000e003597812 */ /* 0x041fe400078ec0ff */
[----:B------:R-:W-:-:S03]  /*0080*/  LOP3.LUT R2, R3, 0x1f, RZ, 0xc0, !PT ;  /* 0x0000001f03027812 */ /* 0x000fc600078ec0ff */
[----:B------:R-:W-:-:S04]  /*0090*/  IMAD.SHL.U32 R9, R89, 0x2, RZ ;  /* 0x0000000259097824 */ /* 0x000fc800078e00ff */
[----:B-1----:R-:W-:-:S04]  /*00a0*/  IMAD.WIDE.U32 R4, R9, 0x2, R4 ;  /* 0x0000000209047825 */ /* 0x002fc800078e0004 */
[----:B------:R-:W-:-:S05]  /*00b0*/  IMAD.WIDE.U32 R4, R2, 0x2, R4 ;  /* 0x0000000202047825 */ /* 0x000fca00078e0004 */
[----:B------:R-:W4:Y:S04]  /*00c0*/  LDG.E.U16 R8, desc[UR14][R4.64] ;  /* 0x0000000e04087981 */ /* 0x000f28000c1e1500 */
[----:B------:R-:W5:Y:S04]  /*00d0*/  LDG.E.U16 R26, desc[UR14][R4.64+0x400] ;  /* 0x0004000e041a7981 */ /* 0x000f68000c1e1500 */
[----:B------:R-:W5:Y:S04]  /*00e0*/  LDG.E.U16 R82, desc[UR14][R4.64+0x800] ;  /* 0x0008000e04527981 */ /* 0x000f68000c1e1500 */
[----:B------:R-:W5:Y:S04]  /*00f0*/  LDG.E.U16 R74, desc[UR14][R4.64+0x1000] ;  /* 0x0010000e044a7981 */ /* 0x000f68000c1e1500 */
[----:B------:R-:W5:Y:S04]  /*0100*/  LDG.E.U16 R76, desc[UR14][R4.64+0x1400] ;  /* 0x0014000e044c7981 */ /* 0x000f68000c1e1500 */
[----:B------:R-:W5:Y:S04]  /*0110*/  LDG.E.U16 R18, desc[UR14][R4.64+0x2000] ;  /* 0x0020000e04127981 */ /* 0x000f68000c1e1500 */
[----:B------:R-:W5:Y:S01]  /*0120*/  LDG.E.U16 R16, desc[UR14][R4.64+0x2400] ;  /* 0x0024000e04107981 */ /* 0x000f62000c1e1500 */
[----:B------:R-:W-:Y:S01]  /*0130*/  IMAD.SHL.U32 R0, R3, 0x2, RZ ;  /* 0x0000000203007824 */ /* 0x000fe200078e00ff */
[----:B------:R-:W-:Y:S01]  /*0140*/  LEA R10, R89, R2, 0x1 ;  /* 0x00000002590a7211 */ /* 0x000fe200078e08ff */
[----:B---3--:R-:W-:Y:S01]  /*0150*/  IMAD.WIDE.U32 R6, R9, 0x2, R6 ;  /* 0x0000000209067825 */ /* 0x008fe200078e0006 */
[----:B------:R-:W-:Y:S01]  /*0160*/  SHF.R.U32.HI R17, RZ, 0x1, R89 ;  /* 0x00000001ff117819 */ /* 0x000fe20000011659 */
[----:B------:R-:W3:Y:S01]  /*0170*/  LDG.E.U16 R14, desc[UR14][R4.64+0x2c00] ;  /* 0x002c000e040e7981 */ /* 0x000ee2000c1e1500 */
[----:B------:R-:W-:-:S03]  /*0180*/  LOP3.LUT R0, R0, 0x1c0, RZ, 0xc0, !PT ;  /* 0x000001c000007812 */ /* 0x000fc600078ec0ff */
[----:B------:R-:W3:Y:S01]  /*0190*/  LDG.E.U16 R80, desc[UR14][R4.64+0xc00] ;  /* 0x000c000e04507981 */ /* 0x000ee2000c1e1500 */
[C---:B------:R-:W-:Y:S01]  /*01a0*/  LEA R22, P0, R0.reuse, UR4, 0x1 ;  /* 0x0000000400167c11 */ /* 0x040fe2000f8008ff */
[----:B------:R-:W-:Y:S02]  /*01b0*/  UMOV UR4, 0x400 ;  /* 0x0000040000047882 */ /* 0x000fe40000000000 */
[----:B------:R-:W3:Y:S01]  /*01c0*/  LDG.E.U16 R78, desc[UR14][R4.64+0x1800] ;  /* 0x0018000e044e7981 */ /* 0x000ee2000c1e1500 */
[----:B------:R-:W-:Y:S01]  /*01d0*/  LEA.HI.X R23, R0, UR5, RZ, 0x1, P0 ;  /* 0x0000000500177c11 */ /* 0x000fe200080f0cff */
[----:B------:R-:W-:Y:S01]  /*01e0*/  IMAD.SHL.U32 R0, R10, 0x2, RZ ;  /* 0x000000020a007824 */ /* 0x000fe200078e00ff */
[----:B--2---:R-:W-:Y:S01]  /*01f0*/  ULEA UR12, UR12, UR4, 0x18 ;  /* 0x000000040c0c7291 */ /* 0x004fe2000f8ec03f */
[----:B------:R-:W-:Y:S01]  /*0200*/  IMAD.WIDE.U32 R6, R2, 0x2, R6 ;  /* 0x0000000202067825 */ /* 0x000fe200078e0006 */
[----:B------:R-:W2:Y:S02]  /*0210*/  LDG.E.U16 R72, desc[UR14][R4.64+0x1c00] ;  /* 0x001c000e04487981 */ /* 0x000ea4000c1e1500 */
[----:B------:R-:W-:Y:S01]  /*0220*/  LOP3.LUT R17, R0, R17, RZ, 0x3c, !PT ;  /* 0x0000001100117212 */ /* 0x000fe200078e3cff */
[----:B------:R-:W-:Y:S01]  /*0230*/  IMAD.WIDE.U32 R22, R2, 0x2, R22 ;  /* 0x0000000202167825 */ /* 0x000fe200078e0016 */
[----:B------:R-:W2:Y:S04]  /*0240*/  LDG.E.U16 R0, desc[UR14][R4.64+0x3000] ;  /* 0x0030000e04007981 */ /* 0x000ea8000c1e1500 */
        /* <DEDUP_REMOVED lines=59> */
[----:B----4-:R0:W-:Y:S04]  /*0600*/  STS.U16 [R17+UR12], R8 ;  /* 0x0000000811007988 */ /* 0x0101e8000800040c */
[----:B-----5:R1:W-:Y:S04]  /*0610*/  STS.U16 [R17+UR12+0x400], R26 ;  /* 0x0004001a11007988 */ /* 0x0203e8000800040c */
[----:B------:R4:W-:Y:S04]  /*0620*/  STS.U16 [R17+UR12+0x800], R82 ;  /* 0x0008005211007988 */ /* 0x0009e8000800040c */
[----:B0-----:R-:W5:Y:S04]  /*0630*/  LDG.E.U16 R8, desc[UR14][R4.64+0x7000] ;  /* 0x0070000e04087981 */ /* 0x001f68000c1e1500 */
[----:B-1----:R-:W5:Y:S04]  /*0640*/  LDG.E.U16 R26, desc[UR14][R4.64+0x5400] ;  /* 0x0054000e041a7981 */ /* 0x002f68000c1e1500 */
[----:B------:R0:W-:Y:S04]  /*0650*/  STS.U16 [R17+UR12+0x1000], R74 ;  /* 0x0010004a11007988 */ /* 0x0001e8000800040c */
[----:B------:R1:W-:Y:S04]  /*0660*/  STS.U16 [R17+UR12+0x1400], R76 ;  /* 0x0014004c11007988 */ /* 0x0003e8000800040c */
[----:B----4-:R-:W4:Y:S04]  /*0670*/  LDG.E.U16 R82, desc[UR14][R6.64+0x1000] ;  /* 0x0010000e06527981 */ /* 0x010f28000c1e1500 */
[----:B------:R-:W4:Y:S04]  /*0680*/  LDG.E.U16 R4, desc[UR14][R6.64+0x1400] ;  /* 0x0014000e06047981 */ /* 0x000f28000c1e1500 */
[----:B------:R3:W-:Y:S04]  /*0690*/  STS.U16 [R17+UR12+0x2000], R18 ;  /* 0x0020001211007988 */ /* 0x0007e8000800040c */
[----:B0-----:R-:W4:Y:S04]  /*06a0*/  LDG.E.U16 R74, desc[UR14][R6.64+0x1800] ;  /* 0x0018000e064a7981 */ /* 0x001f28000c1e1500 */
[----:B------:R0:W-:Y:S04]  /*06b0*/  STS.U16 [R17+UR12+0x2400], R16 ;  /* 0x0024001011007988 */ /* 0x0001e8000800040c */
[----:B-1----:R-:W4:Y:S04]  /*06c0*/  LDG.E.U16 R76, desc[UR14][R6.64+0x1c00] ;  /* 0x001c000e064c7981 */ /* 0x002f28000c1e1500 */
[----:B------:R-:W4:Y:S04]  /*06d0*/  LDG.E.U16 R5, desc[UR14][R6.64+0x40] ;  /* 0x0000400e06057981 */ /* 0x000f28000c1e1500 */
[----:B---3--:R-:W3:Y:S04]  /*06e0*/  LDG.E.U16 R18, desc[UR14][R6.64+0x1440] ;  /* 0x0014400e06127981 */ /* 0x008ee8000c1e1500 */
[----:B0-----:R-:W3:Y:S04]  /*06f0*/  LDG.E.U16 R16, desc[UR14][R6.64+0x1c40] ;  /* 0x001c400e06107981 */ /* 0x001ee8000c1e1500 */
[----:B------:R0:W-:Y:S04]  /*0700*/  STS.U16 [R17+UR12+0x2c00], R14 ;  /* 0x002c000e11007988 */ /* 0x0001e8000800040c */
[----:B--2---:R1:W-:Y:S01]  /*0710*/  STS.U16 [R17+UR12+0x3000], R0 ;  /* 0x0030000011007988 */ /* 0x0043e2000800040c */
[----:B0-----:R-:W-:-:S02]  /*0720*/  SHF.R.U32.HI R14, RZ, 0x5, R3 ;  /* 0x00000005ff0e7819 */ /* 0x001fc40000011603 */
[----:B-1----:R-:W-:Y:S01]  /*0730*/  LOP3.LUT R0, R17, 0x40, RZ, 0x3c, !PT ;  /* 0x0000004011007812 */ /* 0x002fe200078e3cff */
[----:B------:R-:W-:Y:S01]  /*0740*/  STS.U16 [R17+UR12+0xc00], R80 ;  /* 0x000c005011007988 */ /* 0x000fe2000800040c */
[----:B------:R-:W-:-:S03]  /*0750*/  R2UR UR4, R14 ;  /* 0x000000000e0472ca */ /* 0x000fc600000e0000 */
[----:B------:R-:W-:Y:S04]  /*0760*/  STS.U16 [R17+UR12+0x1800], R78 ;  /* 0x0018004e11007988 */ /* 0x000fe8000800040c */
        /* <DEDUP_REMOVED lines=18> */
[----:B------:R-:W-:Y:S01]  /*0890*/  STS.U16 [R17+UR12+0x7c00], R54 ;  /* 0x007c003611007988 */ /* 0x000fe2000800040c */
[----:B------:R-:W-:-:S02]  /*08a0*/  USHF.L.U32 UR4, UR4, 0x7, URZ ;  /* 0x0000000704047899 */ /* 0x000fc4000800063f */
[----:B------:R-:W-:Y:S02]  /*08b0*/  UIADD3 UR5, UR12, 0x8000, URZ ;  /* 0x000080000c057890 */ /* 0x000fe4000fffe03f */
[----:B------:R-:W-:Y:S02]  /*08c0*/  ULOP3.LUT UR4, UR4, 0x200, URZ, 0xc0, !UPT ;  /* 0x0000020004047892 */ /* 0x000fe4000f8ec03f */
[----:B------:R-:W-:Y:S02]  /*08d0*/  USHF.R.U32.HI UR5, URZ, 0x4, UR5 ;  /* 0x000000043f057899 */ /* 0x000fe40008011605 */
[----:B------:R-:W-:Y:S02]  /*08e0*/  ULEA.HI UR4, UR12, UR4, URZ, 0x1c ;  /* 0x000000040c047291 */ /* 0x000fe4000f8fe03f */
[----:B------:R-:W-:Y:S02]  /*08f0*/  USGXT.U32 UR6, UR5, 0xe ;  /* 0x0000000e0506789a */ /* 0x000fe40008000000 */
[----:B------:R-:W-:Y:S01]  /*0900*/  ULOP3.LUT UR8, UR4, 0x3fff, URZ, 0xc0, !UPT ;  /* 0x00003fff04087892 */ /* 0x000fe2000f8ec03f */
[----:B------:R-:W-:Y:S01]  /*0910*/  UMOV UR7, 0x40000040 ;  /* 0x4000004000077882 */ /* 0x000fe20000000000 */
[----:B------:R-:W-:-:S05]  /*0920*/  UMOV UR5, 0x40000040 ;  /* 0x4000004000057882 */ /* 0x000fca0000000000 */
[----:B------:R-:W-:Y:S01]  /*0930*/  UMOV UR4, UR8 ;  /* 0x0000000800047c82 */ /* 0x000fe20008000000 */
[----:B------:R-:W-:Y:S02]  /*0940*/  UIADD3 UR10, UP1, UR6, 0x80, URZ ;  /* 0x00000080060a7890 */ /* 0x000fe4000ff3e03f */
[----:B------:R-:W-:Y:S01]  /*0950*/  UIADD3 UR8, UP0, UR8, 0x2, URZ ;  /* 0x0000000208087890 */ /* 0x000fe2000ff1e03f */
[----:B-----5:R-:W-:Y:S04]  /*0960*/  STS.U16 [R17+UR12+0x7000], R8 ;  /* 0x0070000811007988 */ /* 0x020fe8000800040c */
[----:B------:R-:W-:Y:S04]  /*0970*/  STS.U16 [R17+UR12+0x5400], R26 ;  /* 0x0054001a11007988 */ /* 0x000fe8000800040c */
[----:B------:R-:W-:Y:S04]  /*0980*/  STS.U16 [R0+UR12], R53 ;  /* 0x0000003500007988 */ /* 0x000fe8000800040c */
        /* <DEDUP_REMOVED lines=35> */
[----:B----4-:R-:W-:Y:S04]  /*0bc0*/  STS.U16 [R17+UR12+0x9000], R82 ;  /* 0x0090005211007988 */ /* 0x010fe8000800040c */
[----:B------:R-:W-:Y:S04]  /*0bd0*/  STS.U16 [R17+UR12+0x9400], R4 ;  /* 0x0094000411007988 */ /* 0x000fe8000800040c */
[----:B------:R-:W-:Y:S04]  /*0be0*/  STS.U16 [R17+UR12+0x9800], R74 ;  /* 0x0098004a11007988 */ /* 0x000fe8000800040c */
[----:B------:R-:W-:Y:S04]  /*0bf0*/  STS.U16 [R17+UR12+0x9c00], R76 ;  /* 0x009c004c11007988 */ /* 0x000fe8000800040c */
[----:B------:R-:W-:Y:S04]  /*0c00*/  STS.U16 [R0+UR12+0x8000], R5 ;  /* 0x0080000500007988 */ /* 0x000fe8000800040c */
[----:B------:R-:W-:Y:S04]  /*0c10*/  STS.U16 [R0+UR12+0x8400], R57 ;  /* 0x0084003900007988 */ /* 0x000fe8000800040c */
[----:B------:R0:W-:Y:S04]  /*0c20*/  STS.U16 [R0+UR12+0x8800], R59 ;  /* 0x0088003b00007988 */ /* 0x0001e8000800040c */
[----:B------:R-:W-:Y:S04]  /*0c30*/  STS.U16 [R0+UR12+0x8c00], R91 ;  /* 0x008c005b00007988 */ /* 0x000fe8000800040c */
[----:B------:R-:W-:Y:S04]  /*0c40*/  STS.U16 [R0+UR12+0x9000], R92 ;  /* 0x0090005c00007988 */ /* 0x000fe8000800040c */
[----:B---3--:R-:W-:Y:S04]  /*0c50*/  STS.U16 [R0+UR12+0x9400], R18 ;  /* 0x0094001200007988 */ /* 0x008fe8000800040c */
[----:B------:R-:W-:Y:S04]  /*0c60*/  STS.U16 [R0+UR12+0x9800], R93 ;  /* 0x0098005d00007988 */ /* 0x000fe8000800040c */
[----:B------:R1:W-:Y:S01]  /*0c70*/  STS.U16 [R0+UR12+0x9c00], R16 ;  /* 0x009c001000007988 */ /* 0x0003e2000800040c */
[----:B------:R-:W-:Y:S06]  /*0c80*/  BAR.SYNC.DEFER_BLOCKING 0x0 ;  /* 0x0000000000007b1d */ /* 0x000fec0000010000 */
[----:B0-----:R-:W-:-:S06]  /*0c90*/  WARPGROUP.ARRIVE ;  /* 0x00000000000079c5 */ /* 0x001fcc0000000000 */
[----:B------:R-:W-:Y:S01]  /*0ca0*/  HGMMA.64x64x16.F32 R56, gdesc[UR4].tnspB, RZ, !UPT ;  /* 0x40e00000043879f0 */ /* 0x000fe2000c7008ff */
[----:B------:R-:W-:Y:S01]  /*0cb0*/  UMOV UR4, URZ ;  /* 0x0000003f00047c82 */ /* 0x000fe20008000000 */
[----:B------:R-:W-:Y:S01]  /*0cc0*/  UMOV UR5, URZ ;  /* 0x0000003f00057c82 */ /* 0x000fe20008000000 */
[----:B------:R-:W-:Y:S02]  /*0cd0*/  UIADD3.X UR9, UR4, 0x40000040, URZ, UP0, !UPT ;  /* 0x4000004004097890 */ /* 0x000fe400087fe43f */
[----:B------:R-:W-:Y:S02]  /*0ce0*/  UIADD3.X UR11, UR5, 0x40000040, URZ, UP1, !UPT ;  /* 0x40000040050b7890 */ /* 0x000fe40008ffe43f */
[----:B------:R-:W-:Y:S02]  /*0cf0*/  UIADD3.64 UR16, UR8, 0x2, URZ ;  /* 0x0000000208107897 */ /* 0x000fe4000fffe03f */
[----:B------:R-:W-:-:S05]  /*0d00*/  UIADD3.64 UR18, UR10, 0x80, URZ ;  /* 0x000000800a127897 */ /* 0x000fca000fffe03f */
[----:B------:R-:W-:Y:S01]  /*0d10*/  HGMMA.64x64x16.F32 R56, gdesc[UR8].tnspB, R56 ;  /* 0x40e00000083879f0 */ /* 0x000fe20008700838 */
[----:B------:R-:W-:Y:S02]  /*0d20*/  UIADD3.64 UR22, UR10, 0x100, URZ ;  /* 0x000001000a167897 */ /* 0x000fe4000fffe03f */
[----:B------:R-:W-:Y:S02]  /*0d30*/  UIADD3.64 UR20, UR8, 0x4, URZ ;  /* 0x0000000408147897 */ /* 0x000fe4000fffe03f */
[----:B------:R-:W-:Y:S01]  /*0d40*/  UIADD3.64 UR4, UR8, 0x3fe, URZ ;  /* 0x000003fe08047897 */ /* 0x000fe2000fffe03f */
[----:B------:R-:W-:Y:S06]  /*0d50*/  HGMMA.64x64x16.F32 R56, gdesc[UR16].tnspB, R56 ;  /* 0x40e00000103879f0 */ /* 0x000fec0008700838 */
[----:B------:R-:W-:Y:S04]  /*0d60*/  HGMMA.64x64x16.F32 R56, gdesc[UR20].tnspB, R56 ;  /* 0x40e00000143879f0 */ /* 0x000fe80008700838 */
[----:B------:R-:W-:Y:S01]  /*0d70*/  HGMMA.64x64x16.F32 R24, gdesc[UR4].tnspB, RZ, !UPT ;  /* 0x40e00000041879f0 */ /* 0x000fe2000c7008ff */
[----:B------:R-:W-:Y:S01]  /*0d80*/  UIADD3.64 UR4, UR8, 0x400, URZ ;  /* 0x0000040008047897 */ /* 0x000fe2000fffe03f */
[----:B------:R-:W-:Y:S01]  /*0d90*/  UMOV UR6, UR10 ;  /* 0x0000000a00067c82 */ /* 0x000fe20008000000 */
[----:B------:R-:W-:Y:S01]  /*0da0*/  UMOV UR7, UR11 ;  /* 0x0000000b00077c82 */ /* 0x000fe20008000000 */
[----:B------:R-:W-:-:S06]  /*0db0*/  UIADD3.64 UR16, UR8, 0x402, URZ ;  /* 0x0000040208107897 */ /* 0x000fcc000fffe03f */
[----:B------:R-:W-:Y:S01]  /*0dc0*/  HGMMA.64x64x16.F32 R24, gdesc[UR4].tnspB, R24 ;  /* 0x40e00000041879f0 */ /* 0x000fe20008700818 */
[----:B------:R-:W-:-:S03]  /*0dd0*/  UIADD3.64 UR4, UR8, 0x404, URZ ;  /* 0x0000040408047897 */ /* 0x000fc6000fffe03f */
[----:B------:R-:W-:Y:S01]  /*0de0*/  HGMMA.64x64x16.F32 R24, gdesc[UR16].tnspB, R24 ;  /* 0x40e00000101879f0 */ /* 0x000fe20008700818 */
[----:B------:R-:W-:Y:S01]  /*0df0*/  UMOV UR6, UR22 ;  /* 0x0000001600067c82 */ /* 0x000fe20008000000 */
[----:B------:R-:W-:-:S04]  /*0e00*/  UMOV UR7, UR23 ;  /* 0x0000001700077c82 */ /* 0x000fc80008000000 */
[----:B------:R-:W-:Y:S01]  /*0e10*/  HGMMA.64x64x16.F32 R24, gdesc[UR4].tnspB, R24, gsb0 ;  /* 0x40e00000041879f0 */ /* 0x000fe20008000818 */
[C---:B-1----:R-:W-:Y:S01]  /*0e20*/  IMAD.SHL.U32 R0, R3.reuse, 0x20, RZ ;  /* 0x0000002003007824 */ /* 0x042fe200078e00ff */
[--C-:B------:R-:W-:Y:S02]  /*0e30*/  SHF.R.S32.HI R4, RZ, 0x2, R3.reuse ;  /* 0x00000002ff047819 */ /* 0x100fe40000011403 */
[C---:B------:R-:W-:Y:S02]  /*0e40*/  SHF.L.U32 R17, R3.reuse, 0x4, RZ ;  /* 0x0000000403117819 */ /* 0x040fe400000006ff */
[----:B------:R-:W-:Y:S02]  /*0e50*/  LOP3.LUT R0, R0, 0x60, RZ, 0xc0, !PT ;  /* 0x0000006000007812 */ /* 0x000fe400078ec0ff */
[----:B------:R-:W-:Y:S01]  /*0e60*/  SHF.R.S32.HI R9, RZ, 0x5, R3 ;  /* 0x00000005ff097819 */ /* 0x000fe20000011403 */
[----:B------:R-:W-:Y:S01]  /*0e70*/  IMAD.SHL.U32 R8, R3, 0x200, RZ ;  /* 0x0000020003087824 */ /* 0x000fe200078e00ff */
[----:B------:R-:W-:-:S02]  /*0e80*/  SGXT R4, R4, 0x1 ;  /* 0x000000010404781a */ /* 0x000fc40000000200 */
[----:B------:R-:W-:Y:S02]  /*0e90*/  LOP3.LUT R5, R0, 0xf80, R17, 0xf8, !PT ;  /* 0x00000f8000057812 */ /* 0x000fe400078ef811 */
[----:B------:R-:W-:Y:S02]  /*0ea0*/  SGXT R9, R9, 0x1 ;  /* 0x000000010909781a */ /* 0x000fe40000000200 */
[----:B------:R-:W-:Y:S02]  /*0eb0*/  LOP3.LUT R0, R5, 0x4010, R4, 0xf8, !PT ;  /* 0x0000401005007812 */ /* 0x000fe400078ef804 */
[----:B------:R-:W-:Y:S02]  /*0ec0*/  SHF.L.U32 R88, R3, 0x1, RZ ;  /* 0x0000000103587819 */ /* 0x000fe400000006ff */
[----:B------:R-:W-:Y:S02]  /*0ed0*/  LOP3.LUT R8, R8, 0x3000, RZ, 0xc0, !PT ;  /* 0x0000300008087812 */ /* 0x000fe400078ec0ff */
[----:B------:R-:W-:-:S02]  /*0ee0*/  LOP3.LUT R9, R9, 0x4010, RZ, 0xc0, !PT ;  /* 0x0000401009097812 */ /* 0x000fc400078ec0ff */
[----:B------:R-:W-:Y:S02]  /*0ef0*/  LOP3.LUT R17, R8, 0x70, R17, 0xf8, !PT ;  /* 0x0000007008117812 */ /* 0x000fe400078ef811 */
[----:B------:R-:W-:Y:S01]  /*0f00*/  LOP3.LUT R16, R9, 0x180, R88, 0xf8, !PT ;  /* 0x0000018009107812 */ /* 0x000fe200078ef858 */
[----:B------:R-:W-:Y:S02]  /*0f10*/  WARPGROUP.DEPBAR.LE gsb0, 0x0 ;  /* 0x00008000000079c5 */ /* 0x000fe40000010000 */
[----:B------:R-:W-:Y:S01]  /*0f20*/  IMAD.MOV.U32 R4, RZ, RZ, R56 ;  /* 0x000000ffff047224 */ /* 0x000fe200078e0038 */
[----:B------:R-:W-:Y:S01]  /*0f30*/  MOV R6, R72 ;  /* 0x0000004800067202 */ /* 0x000fe20000000f00 */
[----:B------:R-:W-:Y:S02]  /*0f40*/  IMAD.MOV.U32 R5, RZ, RZ, R58 ;  /* 0x000000ffff057224 */ /* 0x000fe400078e003a */
[----:B------:R-:W-:Y:S01]  /*0f50*/  IMAD.MOV.U32 R7, RZ, RZ, R74 ;  /* 0x000000ffff077224 */ /* 0x000fe200078e004a */
[----:B------:R-:W-:Y:S01]  /*0f60*/  BAR.SYNC.DEFER_BLOCKING 0x0 ;  /* 0x0000000000007b1d */ /* 0x000fe20000010000 */
[----:B------:R-:W-:Y:S01]  /*0f70*/  IMAD.MOV.U32 R12, RZ, RZ, R60 ;  /* 0x000000ffff0c7224 */ /* 0x000fe200078e003c */
[----:B------:R-:W-:Y:S01]  /*0f80*/  MOV R14, R76 ;  /* 0x0000004c000e7202 */ /* 0x000fe20000000f00 */
        /* <DEDUP_REMOVED lines=12> */
[----:B------:R-:W-:-:S02]  /*1050*/  IMAD.MOV.U32 R22, RZ, RZ, R77 ;  /* 0x000000ffff167224 */ /* 0x000fc400078e004d */
[----:B------:R-:W-:Y:S02]  /*1060*/  IMAD.MOV.U32 R23, RZ, RZ, R79 ;  /* 0x000000ffff177224 */ /* 0x000fe400078e004f */
[----:B------:R-:W-:Y:S01]  /*1070*/  IMAD.MOV.U32 R58, RZ, RZ, R81 ;  /* 0x000000ffff3a7224 */ /* 0x000fe200078e0051 */
[----:B------:R0:W-:Y:S01]  /*1080*/  STS.128 [R0+UR12], R4 ;  /* 0x0000000400007988 */ /* 0x0001e20008000c0c */
[----:B------:R-:W-:Y:S02]  /*1090*/  IMAD.MOV.U32 R60, RZ, RZ, R69 ;  /* 0x000000ffff3c7224 */ /* 0x000fe400078e0045 */
[----:B------:R-:W-:Y:S02]  /*10a0*/  IMAD.MOV.U32 R61, RZ, RZ, R71 ;  /* 0x000000ffff3d7224 */ /* 0x000fe400078e0047 */
[----:B------:R-:W-:Y:S01]  /*10b0*/  IMAD.MOV.U32 R63, RZ, RZ, R87 ;  /* 0x000000ffff3f7224 */ /* 0x000fe200078e0057 */
[----:B------:R-:W-:Y:S01]  /*10c0*/  STS.128 [R0+UR12+0x1000], R12 ;  /* 0x0010000c00007988 */ /* 0x000fe20008000c0c */
[----:B------:R-:W1:Y:S01]  /*10d0*/  LDC.64 R68, c[0x0][0x220] ;  /* 0x00008800ff447b82 */ /* 0x000e620000000a00 */
[----:B0-----:R-:W-:Y:S01]  /*10e0*/  IMAD.MOV.U32 R6, RZ, RZ, R80 ;  /* 0x000000ffff067224 */ /* 0x001fe200078e0050 */
[----:B------:R-:W-:Y:S01]  /*10f0*/  LOP3.LUT R80, R16, R17, RZ, 0x3c, !PT ;  /* 0x0000001110507212 */ /* 0x000fe200078e3cff */
[----:B------:R-:W-:Y:S01]  /*1100*/  IMAD.MOV.U32 R4, RZ, RZ, R64 ;  /* 0x000000ffff047224 */ /* 0x000fe200078e0040 */
[----:B------:R-:W-:Y:S01]  /*1110*/  MOV R5, R66 ;  /* 0x0000004200057202 */ /* 0x000fe20000000f00 */
[----:B------:R-:W-:Y:S01]  /*1120*/  IMAD.MOV.U32 R7, RZ, RZ, R82 ;  /* 0x000000ffff077224 */ /* 0x000fe200078e0052 */
[----:B------:R-:W-:Y:S01]  /*1130*/  LOP3.LUT R82, R0, 0x10, RZ, 0x3c, !PT ;  /* 0x0000001000527812 */ /* 0x000fe200078e3cff */
[----:B------:R-:W-:-:S02]  /*1140*/  IMAD.MOV.U32 R16, RZ, RZ, R57 ;  /* 0x000000ffff107224 */ /* 0x000fc400078e0039 */
[----:B------:R-:W-:Y:S01]  /*1150*/  IMAD.MOV.U32 R17, RZ, RZ, R59 ;  /* 0x000000ffff117224 */ /* 0x000fe200078e003b */
[----:B------:R-:W-:Y:S01]  /*1160*/  MOV R59, R83 ;  /* 0x00000053003b7202 */ /* 0x000fe20000000f00 */
[----:B------:R-:W-:Y:S01]  /*1170*/  IMAD.MOV.U32 R57, RZ, RZ, R67 ;  /* 0x000000ffff397224 */ /* 0x000fe200078e0043 */
[----:B------:R-:W-:Y:S04]  /*1180*/  STS.128 [R0+UR12+0x2000], R4 ;  /* 0x0020000400007988 */ /* 0x000fe80008000c0c */
[----:B------:R-:W-:Y:S04]  /*1190*/  STS.128 [R0+UR12+0x3000], R8 ;  /* 0x0030000800007988 */ /* 0x000fe80008000c0c */
[----:B------:R-:W-:Y:S04]  /*11a0*/  STS.128 [R82+UR12], R16 ;  /* 0x0000001052007988 */ /* 0x000fe80008000c0c */
[----:B------:R-:W-:Y:S04]  /*11b0*/  STS.128 [R82+UR12+0x1000], R20 ;  /* 0x0010001452007988 */ /* 0x000fe80008000c0c */
[----:B------:R-:W-:Y:S04]  /*11c0*/  STS.128 [R82+UR12+0x2000], R56 ;  /* 0x0020003852007988 */ /* 0x000fe80008000c0c */
[----:B------:R-:W-:Y:S01]  /*11d0*/  STS.128 [R82+UR12+0x3000], R60 ;  /* 0x0030003c52007988 */ /* 0x000fe20008000c0c */
[----:B------:R-:W-:Y:S01]  /*11e0*/  BAR.SYNC.DEFER_BLOCKING 0x0 ;  /* 0x0000000000007b1d */ /* 0x000fe20000010000 */
[----:B------:R-:W-:Y:S01]  /*11f0*/  LOP3.LUT R3, R3, 0xe0, RZ, 0xc0, !PT ;  /* 0x000000e003037812 */ /* 0x000fe200078ec0ff */
[----:B------:R-:W-:Y:S01]  /*1200*/  IMAD.MOV.U32 R72, RZ, RZ, R24 ;  /* 0x000000ffff487224 */ /* 0x000fe200078e0018 */
[----:B-1----:R-:W-:-:S02]  /*1210*/  LEA R84, P0, R89, R68, 0x3 ;  /* 0x0000004459547211 */ /* 0x002fc400078018ff */
[----:B------:R-:W-:Y:S02]  /*1220*/  SHF.L.U32 R24, R3, 0x1, RZ ;  /* 0x0000000103187819 */ /* 0x000fe400000006ff */
[----:B------:R-:W-:Y:S02]  /*1230*/  LOP3.LUT R88, R88, 0x1c0, RZ, 0xc0, !PT ;  /* 0x000001c058587812 */ /* 0x000fe400078ec0ff */
[-C--:B------:R-:W-:Y:S01]  /*1240*/  LEA.HI.X R85, R24, R69.reuse, RZ, 0x2, P0 ;  /* 0x0000004518557211 */ /* 0x080fe200000f14ff */
[----:B------:R-:W0:Y:S04]  /*1250*/  LDS.128 R4, [R80+UR12] ;  /* 0x0000000c50047984 */ /* 0x000e280008000c00 */
[----:B------:R-:W1:Y:S04]  /*1260*/  LDS.128 R8, [R80+UR12+0x200] ;  /* 0x0002000c50087984 */ /* 0x000e680008000c00 */
[----:B------:R-:W2:Y:S04]  /*1270*/  LDS.128 R12, [R80+UR12+0x400] ;  /* 0x0004000c500c7984 */ /* 0x000ea80008000c00 */
[----:B------:R-:W3:Y:S04]  /*1280*/  LDS.128 R16, [R80+UR12+0x600] ;  /* 0x0006000c50107984 */ /* 0x000ee80008000c00 */
[----:B------:R-:W4:Y:S04]  /*1290*/  LDS.128 R20, [R80+UR12+0x800] ;  /* 0x0008000c50147984 */ /* 0x000f280008000c00 */
[----:B------:R-:W5:Y:S04]  /*12a0*/  LDS.128 R56, [R80+UR12+0xa00] ;  /* 0x000a000c50387984 */ /* 0x000f680008000c00 */
[----:B------:R-:W5:Y:S04]  /*12b0*/  LDS.128 R60, [R80+UR12+0xc00] ;  /* 0x000c000c503c7984 */ /* 0x000f680008000c00 */
[----:B------:R-:W5:Y:S01]  /*12c0*/  LDS.128 R64, [R80+UR12+0xe00] ;  /* 0x000e000c50407984 */ /* 0x000f620008000c00 */
[C---:B------:R-:W-:Y:S01]  /*12d0*/  LEA R76, P0, R88.reuse, R68, 0x2 ;  /* 0x00000044584c7211 */ /* 0x040fe200078010ff */
[----:B------:R-:W-:Y:S01]  /*12e0*/  IMAD.MOV.U32 R74, RZ, RZ, R40 ;  /* 0x000000ffff4a7224 */ /* 0x000fe200078e0028 */
[----:B------:R-:W-:Y:S01]  /*12f0*/  MOV R73, R26 ;  /* 0x0000001a00497202 */ /* 0x000fe20000000f00 */
[----:B------:R-:W-:Y:S01]  /*1300*/  IMAD.MOV.U32 R75, RZ, RZ, R42 ;  /* 0x000000ffff4b7224 */ /* 0x000fe200078e002a */
[----:B------:R-:W-:Y:S01]  /*1310*/  BAR.SYNC.DEFER_BLOCKING 0x0 ;  /* 0x0000000000007b1d */ /* 0x000fe20000010000 */
[----:B------:R-:W-:Y:S01]  /*1320*/  LEA.HI.X R77, R88, R69, RZ, 0x2, P0 ;  /* 0x00000045584d7211 */ /* 0x000fe200000f14ff */
[----:B------:R-:W-:Y:S01]  /*1330*/  IMAD.WIDE.U32 R84, R2, 0x4, R84 ;  /* 0x0000000402547825 */ /* 0x000fe200078e0054 */
[----:B------:R-:W-:-:S03]  /*1340*/  MOV R70, R44 ;  /* 0x0000002c00467202 */ /* 0x000fc60000000f00 */
[----:B------:R-:W-:Y:S01]  /*1350*/  IMAD.WIDE.U32 R2, R2, 0x4, R76 ;  /* 0x0000000402027825 */ /* 0x000fe200078e004c */
[----:B------:R-:W-:-:S03]  /*1360*/  MOV R76, R36 ;  /* 0x00000024004c7202 */ /* 0x000fc60000000f00 */
        /* <DEDUP_REMOVED lines=11> */
[----:B------:R0:W-:Y:S01]  /*1420*/  STS.128 [R0+UR12], R72 ;  /* 0x0000004800007988 */ /* 0x0001e20008000c0c */
[----:B------:R-:W-:Y:S01]  /*1430*/  IMAD.MOV.U32 R77, RZ, RZ, R38 ;  /* 0x000000ffff4d7224 */ /* 0x000fe200078e0026 */
[----:B------:R-:W-:Y:S01]  /*1440*/  MOV R31, R47 ;  /* 0x0000002f001f7202 */ /* 0x000fe20000000f00 */
[----:B------:R-:W-:Y:S01]  /*1450*/  IMAD.MOV.U32 R78, RZ, RZ, R52 ;  /* 0x000000ffff4e7224 */ /* 0x000fe200078e0034 */
[----:B------:R-:W-:Y:S01]  /*1460*/  MOV R39, R55 ;  /* 0x0000003700277202 */ /* 0x000fe20000000f00 */
[----:B------:R-:W-:-:S02]  /*1470*/  IMAD.MOV.U32 R26, RZ, RZ, R41 ;  /* 0x000000ffff1a7224 */ /* 0x000fc400078e0029 */
[----:B------:R-:W-:Y:S02]  /*1480*/  IMAD.MOV.U32 R30, RZ, RZ, R45 ;  /* 0x000000ffff1e7224 */ /* 0x000fe400078e002d */
[----:B------:R-:W-:Y:S02]  /*1490*/  IMAD.MOV.U32 R38, RZ, RZ, R53 ;  /* 0x000000ffff267224 */ /* 0x000fe400078e0035 */
[----:B0-----:R-:W-:Y:S01]  /*14a0*/  IMAD.MOV.U32 R72, RZ, RZ, R32 ;  /* 0x000000ffff487224 */ /* 0x001fe200078e0020 */
[----:B------:R-:W-:Y:S01]  /*14b0*/  MOV R73, R34 ;  /* 0x0000002200497202 */ /* 0x000fe20000000f00 */
[----:B------:R-:W-:Y:S01]  /*14c0*/  IMAD.MOV.U32 R32, RZ, RZ, R33 ;  /* 0x000000ffff207224 */ /* 0x000fe200078e0021 */
[----:B------:R-:W-:Y:S01]  /*14d0*/  MOV R33, R35 ;  /* 0x0000002300217202 */ /* 0x000fe20000000f00 */
[----:B------:R-:W-:Y:S01]  /*14e0*/  IMAD.MOV.U32 R74, RZ, RZ, R48 ;  /* 0x000000ffff4a7224 */ /* 0x000fe200078e0030 */
[----:B------:R-:W-:Y:S01]  /*14f0*/  MOV R35, R51 ;  /* 0x0000003300237202 */ /* 0x000fe20000000f00 */
[----:B------:R-:W-:-:S02]  /*1500*/  IMAD.MOV.U32 R75, RZ, RZ, R50 ;  /* 0x000000ffff4b7224 */ /* 0x000fc400078e0032 */
[----:B------:R-:W-:Y:S01]  /*1510*/  IMAD.MOV.U32 R34, RZ, RZ, R49 ;  /* 0x000000ffff227224 */ /* 0x000fe200078e0031 */
[----:B------:R-:W-:Y:S04]  /*1520*/  STS.128 [R0+UR12+0x1000], R68 ;  /* 0x0010004400007988 */ /* 0x000fe80008000c0c */
[----:B------:R-:W-:Y:S04]  /*1530*/  STS.128 [R0+UR12+0x2000], R72 ;  /* 0x0020004800007988 */ /* 0x000fe80008000c0c */
[----:B------:R-:W-:Y:S04]  /*1540*/  STS.128 [R0+UR12+0x3000], R76 ;  /* 0x0030004c00007988 */ /* 0x000fe80008000c0c */
[----:B------:R-:W-:Y:S04]  /*1550*/  STS.128 [R82+UR12], R24 ;  /* 0x0000001852007988 */ /* 0x000fe80008000c0c */
[----:B------:R-:W-:Y:S04]  /*1560*/  STS.128 [R82+UR12+0x1000], R28 ;  /* 0x0010001c52007988 */ /* 0x000fe80008000c0c */
[----:B------:R-:W-:Y:S04]  /*1570*/  STS.128 [R82+UR12+0x2000], R32 ;  /* 0x0020002052007988 */ /* 0x000fe80008000c0c */
[----:B------:R-:W-:Y:S01]  /*1580*/  STS.128 [R82+UR12+0x3000], R36 ;  /* 0x0030002452007988 */ /* 0x000fe20008000c0c */
[----:B------:R-:W-:Y:S06]  /*1590*/  BAR.SYNC.DEFER_BLOCKING 0x0 ;  /* 0x0000000000007b1d */ /* 0x000fec0000010000 */
[----:B------:R-:W-:Y:S04]  /*15a0*/  STG.E desc[UR14][R84.64], R4 ;  /* 0x0000000454007986 */ /* 0x000fe8000c10190e */
[----:B------:R-:W-:Y:S04]  /*15b0*/  STG.E desc[UR14][R84.64+0x80], R6 ;  /* 0x0000800654007986 */ /* 0x000fe8000c10190e */
[----:B------:R-:W-:Y:S04]  /*15c0*/  STG.E desc[UR14][R84.64+0x800], R5 ;  /* 0x0008000554007986 */ /* 0x000fe8000c10190e */
[----:B------:R-:W-:Y:S04]  /*15d0*/  STG.E desc[UR14][R84.64+0x880], R7 ;  /* 0x0008800754007986 */ /* 0x000fe8000c10190e */
[----:B-1----:R-:W-:Y:S04]  /*15e0*/  STG.E desc[UR14][R84.64+0x1000], R8 ;  /* 0x0010000854007986 */ /* 0x002fe8000c10190e */
[----:B------:R-:W-:Y:S04]  /*15f0*/  STG.E desc[UR14][R84.64+0x1080], R10 ;  /* 0x0010800a54007986 */ /* 0x000fe8000c10190e */
[----:B------:R-:W-:Y:S04]  /*1600*/  STG.E desc[UR14][R84.64+0x1800], R9 ;  /* 0x0018000954007986 */ /* 0x000fe8000c10190e */
[----:B------:R-:W-:Y:S04]  /*1610*/  STG.E desc[UR14][R84.64+0x1880], R11 ;  /* 0x0018800b54007986 */ /* 0x000fe8000c10190e */
[----:B--2---:R-:W-:Y:S04]  /*1620*/  STG.E desc[UR14][R84.64+0x2000], R12 ;  /* 0x0020000c54007986 */ /* 0x004fe8000c10190e */
[----:B------:R-:W-:Y:S04]  /*1630*/  STG.E desc[UR14][R84.64+0x2080], R14 ;  /* 0x0020800e54007986 */ /* 0x000fe8000c10190e */
[----:B------:R-:W-:Y:S04]  /*1640*/  STG.E desc[UR14][R84.64+0x2800], R13 ;  /* 0x0028000d54007986 */ /* 0x000fe8000c10190e */
[----:B------:R-:W-:Y:S04]  /*1650*/  STG.E desc[UR14][R84.64+0x2880], R15 ;  /* 0x0028800f54007986 */ /* 0x000fe8000c10190e */
[----:B------:R-:W0:Y:S04]  /*1660*/  LDS.128 R44, [R80+UR12] ;  /* 0x0000000c502c7984 */ /* 0x000e280008000c00 */
[----:B------:R-:W1:Y:S04]  /*1670*/  LDS.128 R40, [R80+UR12+0x200] ;  /* 0x0002000c50287984 */ /* 0x000e680008000c00 */
[----:B------:R-:W2:Y:S04]  /*1680*/  LDS.128 R24, [R80+UR12+0x400] ;  /* 0x0004000c50187984 */ /* 0x000ea80008000c00 */
[----:B------:R-:W2:Y:S04]  /*1690*/  LDS.128 R28, [R80+UR12+0x600] ;  /* 0x0006000c501c7984 */ /* 0x000ea80008000c00 */
[----:B------:R-:W2:Y:S04]  /*16a0*/  LDS.128 R4, [R80+UR12+0x800] ;  /* 0x0008000c50047984 */ /* 0x000ea80008000c00 */
[----:B------:R-:W2:Y:S04]  /*16b0*/  LDS.128 R32, [R80+UR12+0xa00] ;  /* 0x000a000c50207984 */ /* 0x000ea80008000c00 */
[----:B------:R-:W2:Y:S04]  /*16c0*/  LDS.128 R8, [R80+UR12+0xc00] ;  /* 0x000c000c50087984 */ /* 0x000ea80008000c00 */
[----:B------:R-:W2:Y:S04]  /*16d0*/  LDS.128 R12, [R80+UR12+0xe00] ;  /* 0x000e000c500c7984 */ /* 0x000ea80008000c00 */
[----:B---3--:R-:W-:Y:S04]  /*16e0*/  STG.E desc[UR14][R84.64+0x3000], R16 ;  /* 0x0030001054007986 */ /* 0x008fe8000c10190e */
[----:B------:R-:W-:Y:S04]  /*16f0*/  STG.E desc[UR14][R84.64+0x3080], R18 ;  /* 0x0030801254007986 */ /* 0x000fe8000c10190e */
[----:B------:R-:W-:Y:S04]  /*1700*/  STG.E desc[UR14][R84.64+0x3800], R17 ;  /* 0x0038001154007986 */ /* 0x000fe8000c10190e */
[----:B------:R-:W-:Y:S04]  /*1710*/  STG.E desc[UR14][R84.64+0x3880], R19 ;  /* 0x0038801354007986 */ /* 0x000fe8000c10190e */
[----:B----4-:R-:W-:Y:S04]  /*1720*/  STG.E desc[UR14][R84.64+0x4000], R20 ;  /* 0x0040001454007986 */ /* 0x010fe8000c10190e */
[----:B------:R-:W-:Y:S04]  /*1730*/  STG.E desc[UR14][R84.64+0x4080], R22 ;  /* 0x0040801654007986 */ /* 0x000fe8000c10190e */
[----:B------:R-:W-:Y:S04]  /*1740*/  STG.E desc[UR14][R84.64+0x4800], R21 ;  /* 0x0048001554007986 */ /* 0x000fe8000c10190e */
[----:B------:R-:W-:Y:S04]  /*1750*/  STG.E desc[UR14][R84.64+0x4880], R23 ;  /* 0x0048801754007986 */ /* 0x000fe8000c10190e */
[----:B-----5:R-:W-:Y:S04]  /*1760*/  STG.E desc[UR14][R84.64+0x5000], R56 ;  /* 0x0050003854007986 */ /* 0x020fe8000c10190e */
[----:B------:R-:W-:Y:S04]  /*1770*/  STG.E desc[UR14][R84.64+0x5080], R58 ;  /* 0x0050803a54007986 */ /* 0x000fe8000c10190e */
        /* <DEDUP_REMOVED lines=10> */
[----:B0-----:R-:W-:Y:S04]  /*1820*/  STG.E desc[UR14][R84.64+0x8000], R44 ;  /* 0x0080002c54007986 */ /* 0x001fe8000c10190e */
        /* <DEDUP_REMOVED lines=30> */
[----:B------:R-:W-:Y:S01]  /*1a10*/  STG.E desc[UR14][R2.64+0xf880], R15 ;  /* 0x00f8800f02007986 */ /* 0x000fe2000c10190e */
[----:B------:R-:W-:Y:S05]  /*1a20*/  EXIT ;  /* 0x000000000000794d */ /* 0x000fea0003800000 */
.L_x_0:
[----:B------:R-:W-:-:S00]  /*1a30*/  BRA `(.L_x_0) ;  /* 0xfffffffc00fc7947 */ /* 0x000fc0000383ffff */
[----:B------:R-:W-:-:S00]  /*1a40*/  NOP ;  /* 0x0000000000007918 */ /* 0x000fc00000000000 */
        /* <DEDUP_REMOVED lines=11> */
.L_x_1:


//--------------------- .nv.shared.gluon_mma      --------------------------
	.section	.nv.shared.gluon_mma,"aw",@nobits
	.sectionflags	@""
	.align	16
	.zero		1024


//--------------------- .nv.shared.reserved.0     --------------------------
	.section	.nv.shared.reserved.0,"aw",@nobits
	.weak		__nv_reservedSMEM_offset_0_alias
	.size		__nv_reservedSMEM_offset_0_alias, 0, 0
	.other		__nv_reservedSMEM_offset_0_alias,@"STO_CUDA_RESERVED_SHARED STV_DEFAULT"
__nv_reservedSMEM_offset_0_alias:
	.zero		0


//--------------------- .nv.constant0.gluon_mma   --------------------------
	.section	.nv.constant0.gluon_mma,"a",@progbits
	.sectionflags	@""
	.align	4
.nv.constant0.gluon_mma:
	.zero		568


//--------------------- SYMBOLS --------------------------

	.type		.nv.reservedSmem.offset0,@object
	.size		.nv.reservedSmem.offset0,0x4
